	.headerflags	@"EF_CUDA_TEXMODE_UNIFIED EF_CUDA_64BIT_ADDRESS EF_CUDA_ACCELERATORS EF_CUDA_SM90 EF_CUDA_VIRTUAL_SM(EF_CUDA_SM90)"
	.elftype	@"ET_EXEC"


//--------------------- .nv.info                  --------------------------
	.section	.nv.info,"",@"SHT_CUDA_INFO"
	.align	4


	//----- nvinfo : EIATTR_REGCOUNT
	.align		4
        /*0000*/ 	.byte	0x04, 0x2f
        /*0002*/ 	.short	(.L_1 - .L_0)
	.align		4
.L_0:
        /*0004*/ 	.word	index@(triton_poi_fused__unsafe_index_add_mul_sub_63)
        /*0008*/ 	.word	0x00000019


	//----- nvinfo : EIATTR_MIN_STACK_SIZE
	.align		4
.L_1:
        /*000c*/ 	.byte	0x04, 0x12
        /*000e*/ 	.short	(.L_3 - .L_2)
	.align		4
.L_2:
        /*0010*/ 	.word	index@(triton_poi_fused__unsafe_index_add_mul_sub_63)
        /*0014*/ 	.word	0x00000000


	//----- nvinfo : EIATTR_FRAME_SIZE
	.align		4
.L_3:
        /*0018*/ 	.byte	0x04, 0x11
        /*001a*/ 	.short	(.L_5 - .L_4)
	.align		4
.L_4:
        /*001c*/ 	.word	index@(triton_poi_fused__unsafe_index_add_mul_sub_63)
        /*0020*/ 	.word	0x00000000


	//----- nvinfo : EIATTR_MIN_STACK_SIZE
	.align		4
.L_5:
        /*0024*/ 	.byte	0x04, 0x12
        /*0026*/ 	.short	(.L_7 - .L_6)
	.align		4
.L_6:
        /*0028*/ 	.word	index@(triton_poi_fused__unsafe_index_add_mul_sub_63)
        /*002c*/ 	.word	0x00000000
.L_7:


//--------------------- .nv.info.triton_poi_fused__unsafe_index_add_mul_sub_63 --------------------------
	.section	.nv.info.triton_poi_fused__unsafe_index_add_mul_sub_63,"",@"SHT_CUDA_INFO"
	.sectionflags	@""
	.align	4


	//----- nvinfo : EIATTR_CUDA_API_VERSION
	.align		4
        /*0000*/ 	.byte	0x04, 0x37
        /*0002*/ 	.short	(.L_9 - .L_8)
.L_8:
        /*0004*/ 	.word	0x0000007c


	//----- nvinfo : EIATTR_KPARAM_INFO
	.align		4
.L_9:
        /*0008*/ 	.byte	0x04, 0x17
        /*000a*/ 	.short	(.L_11 - .L_10)
.L_10:
        /*000c*/ 	.word	0x00000000
        /*0010*/ 	.short	0x0006
        /*0012*/ 	.short	0x0030
        /*0014*/ 	.byte	0x00, 0xf0, 0x11, 0x00


	//----- nvinfo : EIATTR_KPARAM_INFO
	.align		4
.L_11:
        /*0018*/ 	.byte	0x04, 0x17
        /*001a*/ 	.short	(.L_13 - .L_12)
.L_12:
        /*001c*/ 	.word	0x00000000
        /*0020*/ 	.short	0x0005
        /*0022*/ 	.short	0x0028
        /*0024*/ 	.byte	0x00, 0xf4, 0x21, 0x00


	//----- nvinfo : EIATTR_KPARAM_INFO
	.align		4
.L_13:
        /*0028*/ 	.byte	0x04, 0x17
        /*002a*/ 	.short	(.L_15 - .L_14)
.L_14:
        /*002c*/ 	.word	0x00000000
        /*0030*/ 	.short	0x0004
        /*0032*/ 	.short	0x0020
        /*0034*/ 	.byte	0x00, 0xf4, 0x21, 0x00


	//----- nvinfo : EIATTR_KPARAM_INFO
	.align		4
.L_15:
        /*0038*/ 	.byte	0x04, 0x17
        /*003a*/ 	.short	(.L_17 - .L_16)
.L_16:
        /*003c*/ 	.word	0x00000000
        /*0040*/ 	.short	0x0003
        /*0042*/ 	.short	0x0018
        /*0044*/ 	.byte	0x00, 0xf4, 0x21, 0x00


	//----- nvinfo : EIATTR_KPARAM_INFO
	.align		4
.L_17:
        /*0048*/ 	.byte	0x04, 0x17
        /*004a*/ 	.short	(.L_19 - .L_18)
.L_18:
        /*004c*/ 	.word	0x00000000
        /*0050*/ 	.short	0x0002
        /*0052*/ 	.short	0x0010
        /*0054*/ 	.byte	0x00, 0xf4, 0x21, 0x00


	//----- nvinfo : EIATTR_KPARAM_INFO
	.align		4
.L_19:
        /*0058*/ 	.byte	0x04, 0x17
        /*005a*/ 	.short	(.L_21 - .L_20)
.L_20:
        /*005c*/ 	.word	0x00000000
        /*0060*/ 	.short	0x0001
        /*0062*/ 	.short	0x0008
        /*0064*/ 	.byte	0x00, 0xf4, 0x21, 0x00


	//----- nvinfo : EIATTR_KPARAM_INFO
	.align		4
.L_21:
        /*0068*/ 	.byte	0x04, 0x17
        /*006a*/ 	.short	(.L_23 - .L_22)
.L_22:
        /*006c*/ 	.word	0x00000000
        /*0070*/ 	.short	0x0000
        /*0072*/ 	.short	0x0000
        /*0074*/ 	.byte	0x00, 0xf4, 0x21, 0x00


	//----- nvinfo : EIATTR_SPARSE_MMA_MASK
	.align		4
.L_23:
        /*0078*/ 	.byte	0x03, 0x50
        /*007a*/ 	.short	0x0000


	//----- nvinfo : EIATTR_MAXREG_COUNT
	.align		4
        /*007c*/ 	.byte	0x03, 0x1b
        /*007e*/ 	.short	0x00ff


	//----- nvinfo : EIATTR_EXIT_INSTR_OFFSETS
	.align		4
        /*0080*/ 	.byte	0x04, 0x1c
        /*0082*/ 	.short	(.L_25 - .L_24)


	//   ....[0]....
.L_24:
        /*0084*/ 	.word	0x000004e0


	//----- nvinfo : EIATTR_REQNTID
	.align		4
.L_25:
        /*0088*/ 	.byte	0x04, 0x10
        /*008a*/ 	.short	(.L_27 - .L_26)
.L_26:
        /*008c*/ 	.word	0x00000100
        /*0090*/ 	.word	0x00000001
        /*0094*/ 	.word	0x00000001


	//----- nvinfo : EIATTR_CBANK_PARAM_SIZE
	.align		4
.L_27:
        /*0098*/ 	.byte	0x03, 0x19
        /*009a*/ 	.short	0x0034


	//----- nvinfo : EIATTR_PARAM_CBANK
	.align		4
        /*009c*/ 	.byte	0x04, 0x0a
        /*009e*/ 	.short	(.L_29 - .L_28)
	.align		4
.L_28:
        /*00a0*/ 	.word	index@(.nv.constant0.triton_poi_fused__unsafe_index_add_mul_sub_63)
        /*00a4*/ 	.short	0x0210
        /*00a6*/ 	.short	0x0034


	//----- nvinfo : EIATTR_SW_WAR
	.align		4
.L_29:
        /*00a8*/ 	.byte	0x04, 0x36
        /*00aa*/ 	.short	(.L_31 - .L_30)
.L_30:
        /*00ac*/ 	.word	0x00000008
.L_31:


//--------------------- .nv.callgraph             --------------------------
	.section	.nv.callgraph,"",@"SHT_CUDA_CALLGRAPH"
	.align	4
	.sectionentsize	8
	.align		4
        /*0000*/ 	.word	0x00000000
	.align		4
        /*0004*/ 	.word	0xffffffff
	.align		4
        /*0008*/ 	.word	0x00000000
	.align		4
        /*000c*/ 	.word	0xfffffffe
	.align		4
        /*0010*/ 	.word	0x00000000
	.align		4
        /*0014*/ 	.word	0xfffffffd
	.align		4
        /*0018*/ 	.word	0x00000000
	.align		4
        /*001c*/ 	.word	0xfffffffc


//--------------------- .text.triton_poi_fused__unsafe_index_add_mul_sub_63 --------------------------
	.section	.text.triton_poi_fused__unsafe_index_add_mul_sub_63,"ax",@progbits
	.align	128
        .global         triton_poi_fused__unsafe_index_add_mul_sub_63
        .type           triton_poi_fused__unsafe_index_add_mul_sub_63,@function
        .size           triton_poi_fused__unsafe_index_add_mul_sub_63,(.L_x_1 - triton_poi_fused__unsafe_index_add_mul_sub_63)
        .other          triton_poi_fused__unsafe_index_add_mul_sub_63,@"STO_CUDA_ENTRY STV_DEFAULT"
triton_poi_fused__unsafe_index_add_mul_sub_63:
.text.triton_poi_fused__unsafe_index_add_mul_sub_63:
[----:B------:R-:W-:Y:S01]  /*0000*/  LDC R1, c[0x0][0x28] ;  /* 0x00000a00ff017b82 */ /* 0x000fe20000000800 */
[----:B------:R-:W1:Y:S07]  /*0010*/  S2R R0, SR_TID.X ;  /* 0x0000000000007919 */ /* 0x000e6e0000002100 */
[----:B------:R-:W2:Y:S01]  /*0020*/  LDC.64 R14, c[0x0][0x210] ;  /* 0x00008400ff0e7b82 */ /* 0x000ea20000000a00 */
[----:B------:R-:W-:Y:S01]  /*0030*/  ULDC.64 UR4, c[0x0][0x208] ;  /* 0x0000820000047ab9 */ /* 0x000fe20000000a00 */
[----:B------:R-:W-:Y:S01]  /*0040*/  ULDC.64 UR6, c[0x0][0x220] ;  /* 0x0000880000067ab9 */ /* 0x000fe20000000a00 */
[----:B------:R-:W3:Y:S05]  /*0050*/  S2R R3, SR_CTAID.X ;  /* 0x0000000000037919 */ /* 0x000eea0000002500 */
[----:B------:R-:W4:Y:S01]  /*0060*/  LDC.64 R8, c[0x0][0x218] ;  /* 0x00008600ff087b82 */ /* 0x000f220000000a00 */
[----:B-1----:R-:W-:-:S05]  /*0070*/  IMAD.SHL.U32 R0, R0, 0x2, RZ ;  /* 0x0000000200007824 */ /* 0x002fca00078e00ff */
[----:B------:R-:W-:-:S05]  /*0080*/  LOP3.LUT R0, R0, 0x1fe, RZ, 0xc0, !PT ;  /* 0x000001fe00007812 */ /* 0x000fca00078ec0ff */
[----:B---3--:R-:W-:-:S05]  /*0090*/  IMAD R0, R3, 0x200, R0 ;  /* 0x0000020003007824 */ /* 0x008fca00078e0200 */
[----:B------:R-:W-:-:S04]  /*00a0*/  SHF.R.S32.HI R5, RZ, 0x1f, R0 ;  /* 0x0000001fff057819 */ /* 0x000fc80000011400 */
[----:B------:R-:W-:-:S04]  /*00b0*/  LEA.HI R2, R5, R0, RZ, 0x5 ;  /* 0x0000000005027211 */ /* 0x000fc800078f28ff */
[----:B------:R-:W-:Y:S02]  /*00c0*/  SHF.R.S32.HI R4, RZ, 0x5, R2 ;  /* 0x00000005ff047819 */ /* 0x000fe40000011402 */
[----:B------:R-:W-:Y:S02]  /*00d0*/  LOP3.LUT R7, R2, 0xffffffe0, RZ, 0xc0, !PT ;  /* 0xffffffe002077812 */ /* 0x000fe400078ec0ff */
[----:B------:R-:W-:-:S04]  /*00e0*/  LEA.HI R5, R4, R4, RZ, 0x5 ;  /* 0x0000000404057211 */ /* 0x000fc800078f28ff */
[----:B------:R-:W-:-:S05]  /*00f0*/  LOP3.LUT R5, R5, 0xffffffe0, RZ, 0xc0, !PT ;  /* 0xffffffe005057812 */ /* 0x000fca00078ec0ff */
[----:B------:R-:W-:-:S04]  /*0100*/  IMAD.IADD R5, R4, 0x1, -R5 ;  /* 0x0000000104057824 */ /* 0x000fc800078e0a05 */
[----:B--2---:R-:W-:Y:S02]  /*0110*/  IMAD.WIDE R14, R5, 0x8, R14 ;  /* 0x00000008050e7825 */ /* 0x004fe400078e020e */
[----:B------:R-:W1:Y:S04]  /*0120*/  LDC.64 R4, c[0x0][0x228] ;  /* 0x00008a00ff047b82 */ /* 0x000e680000000a00 */
[----:B------:R-:W2:Y:S01]  /*0130*/  LDG.E.EL.64 R14, desc[UR4][R14.64] ;  /* 0x000000040e0e7981 */ /* 0x000ea2000c2e1b00 */
[----:B------:R-:W-:-:S04]  /*0140*/  IMAD.IADD R12, R0, 0x1, -R7 ;  /* 0x00000001000c7824 */ /* 0x000fc800078e0a07 */
[----:B----4-:R-:W-:-:S06]  /*0150*/  IMAD.WIDE R8, R12, 0x8, R8 ;  /* 0x000000080c087825 */ /* 0x010fcc00078e0208 */
[----:B------:R-:W3:Y:S01]  /*0160*/  LDG.E.EL.128 R8, desc[UR4][R8.64] ;  /* 0x0000000408087981 */ /* 0x000ee2000c2e1d00 */
[----:B-1----:R-:W-:-:S06]  /*0170*/  IMAD.WIDE R4, R12, 0x8, R4 ;  /* 0x000000080c047825 */ /* 0x002fcc00078e0204 */
[----:B------:R-:W4:Y:S01]  /*0180*/  LDG.E.EL.128 R4, desc[UR4][R4.64] ;  /* 0x0000000404047981 */ /* 0x000f22000c2e1d00 */
[----:B------:R-:W-:-:S04]  /*0190*/  SHF.R.S32.HI R3, RZ, 0x16, R3 ;  /* 0x00000016ff037819 */ /* 0x000fc80000011403 */
[----:B------:R-:W-:-:S04]  /*01a0*/  SGXT R3, R3, 0x1 ;  /* 0x000000010303781a */ /* 0x000fc80000000200 */
[----:B------:R-:W-:Y:S02]  /*01b0*/  LEA.HI R3, R3, R0, RZ, 0xa ;  /* 0x0000000003037211 */ /* 0x000fe400078f50ff */
[----:B--2---:R-:W-:-:S04]  /*01c0*/  SHF.R.U32.HI R13, RZ, 0x1b, R15 ;  /* 0x0000001bff0d7819 */ /* 0x004fc8000001160f */
[----:B------:R-:W-:-:S04]  /*01d0*/  LOP3.LUT R13, R13, 0x10, RZ, 0xc0, !PT ;  /* 0x000000100d0d7812 */ /* 0x000fc800078ec0ff */
[----:B------:R-:W-:Y:S02]  /*01e0*/  IADD3 R16, P0, R14, R13, RZ ;  /* 0x0000000d0e107210 */ /* 0x000fe40007f1e0ff */
[----:B---3--:R-:W-:-:S03]  /*01f0*/  SHF.R.U32.HI R19, RZ, 0x19, R9 ;  /* 0x00000019ff137819 */ /* 0x008fc60000011609 */
[----:B------:R-:W-:Y:S01]  /*0200*/  IMAD.X R13, RZ, RZ, R15, P0 ;  /* 0x000000ffff0d7224 */ /* 0x000fe200000e060f */
[----:B------:R-:W-:Y:S01]  /*0210*/  LEA R2, P0, R8, UR6, 0x2 ;  /* 0x0000000608027c11 */ /* 0x000fe2000f8010ff */
[----:B------:R-:W-:Y:S01]  /*0220*/  IMAD.SHL.U32 R14, R16, 0x40, RZ ;  /* 0x00000040100e7824 */ /* 0x000fe200078e00ff */
[----:B------:R-:W-:Y:S02]  /*0230*/  SHF.R.U32.HI R15, RZ, 0x19, R11 ;  /* 0x00000019ff0f7819 */ /* 0x000fe4000001160b */
[----:B------:R-:W-:Y:S02]  /*0240*/  LEA R17, P1, R10, UR6, 0x2 ;  /* 0x000000060a117c11 */ /* 0x000fe4000f8210ff */
[----:B------:R-:W-:Y:S02]  /*0250*/  LEA.HI.X R18, R8, UR7, R9, 0x2, P0 ;  /* 0x0000000708127c11 */ /* 0x000fe400080f1409 */
[----:B------:R-:W-:Y:S02]  /*0260*/  SHF.L.U64.HI R13, R16, 0x6, R13 ;  /* 0x00000006100d7819 */ /* 0x000fe4000001020d */
[----:B------:R-:W-:-:S02]  /*0270*/  LOP3.LUT R15, R15, 0x40, RZ, 0xc0, !PT ;  /* 0x000000400f0f7812 */ /* 0x000fc400078ec0ff */
[----:B----4-:R-:W-:Y:S02]  /*0280*/  LEA R9, P4, R4, UR6, 0x2 ;  /* 0x0000000604097c11 */ /* 0x010fe4000f8810ff */
[----:B------:R-:W-:Y:S02]  /*0290*/  LEA.HI.X R16, R10, UR7, R11, 0x2, P1 ;  /* 0x000000070a107c11 */ /* 0x000fe400088f140b */
[--C-:B------:R-:W-:Y:S02]  /*02a0*/  SHF.R.U32.HI R11, RZ, 0x19, R5.reuse ;  /* 0x00000019ff0b7819 */ /* 0x100fe40000011605 */
[----:B------:R-:W-:Y:S02]  /*02b0*/  LEA.HI.X R20, R4, UR7, R5, 0x2, P4 ;  /* 0x0000000704147c11 */ /* 0x000fe4000a0f1405 */
[----:B------:R-:W1:Y:S01]  /*02c0*/  LDC.64 R4, c[0x0][0x230] ;  /* 0x00008c00ff047b82 */ /* 0x000e620000000a00 */
[----:B------:R-:W-:Y:S02]  /*02d0*/  IADD3 R8, P2, P3, R14, R17, R15 ;  /* 0x000000110e087210 */ /* 0x000fe40007b5e00f */
[----:B------:R-:W-:-:S02]  /*02e0*/  LOP3.LUT R19, R19, 0x40, RZ, 0xc0, !PT ;  /* 0x0000004013137812 */ /* 0x000fc400078ec0ff */
[----:B------:R-:W-:Y:S02]  /*02f0*/  LEA R15, P4, R6, UR6, 0x2 ;  /* 0x00000006060f7c11 */ /* 0x000fe4000f8810ff */
[----:B------:R-:W-:Y:S02]  /*0300*/  SHF.R.U32.HI R10, RZ, 0x19, R7 ;  /* 0x00000019ff0a7819 */ /* 0x000fe40000011607 */
[----:B------:R-:W-:Y:S02]  /*0310*/  LOP3.LUT R11, R11, 0x40, RZ, 0xc0, !PT ;  /* 0x000000400b0b7812 */ /* 0x000fe400078ec0ff */
[----:B------:R-:W-:Y:S02]  /*0320*/  IADD3 R2, P0, P1, R14, R2, R19 ;  /* 0x000000020e027210 */ /* 0x000fe4000791e013 */
[----:B------:R-:W-:Y:S02]  /*0330*/  LEA.HI.X R22, R6, UR7, R7, 0x2, P4 ;  /* 0x0000000706167c11 */ /* 0x000fe4000a0f1407 */
[----:B------:R-:W-:-:S02]  /*0340*/  LOP3.LUT R7, R10, 0x40, RZ, 0xc0, !PT ;  /* 0x000000400a077812 */ /* 0x000fc400078ec0ff */
[C---:B------:R-:W-:Y:S02]  /*0350*/  IADD3 R6, P4, P5, R14.reuse, R9, R11 ;  /* 0x000000090e067210 */ /* 0x040fe40007d9e00b */
[----:B------:R-:W-:Y:S02]  /*0360*/  SHF.R.S32.HI R11, RZ, 0xa, R3 ;  /* 0x0000000aff0b7819 */ /* 0x000fe40000011403 */
[----:B------:R-:W-:Y:S02]  /*0370*/  IADD3.X R3, R13, R18, RZ, P0, P1 ;  /* 0x000000120d037210 */ /* 0x000fe400007e24ff */
[----:B------:R-:W-:Y:S01]  /*0380*/  IADD3 R10, P0, P1, R14, R15, R7 ;  /* 0x0000000f0e0a7210 */ /* 0x000fe2000791e007 */
[----:B------:R-:W-:Y:S01]  /*0390*/  IMAD.SHL.U32 R15, R11, 0x100, RZ ;  /* 0x000001000b0f7824 */ /* 0x000fe200078e00ff */
[C---:B------:R-:W-:Y:S02]  /*03a0*/  IADD3.X R9, R13.reuse, R16, RZ, P2, P3 ;  /* 0x000000100d097210 */ /* 0x040fe400017e64ff */
[----:B------:R-:W-:Y:S01]  /*03b0*/  IADD3.X R7, R13, R20, RZ, P4, P5 ;  /* 0x000000140d077210 */ /* 0x000fe200027ea4ff */
[----:B------:R-:W-:Y:S01]  /*03c0*/  IMAD.WIDE R2, R15, 0x4, R2 ;  /* 0x000000040f027825 */ /* 0x000fe200078e0202 */
[----:B------:R-:W-:-:S03]  /*03d0*/  IADD3.X R11, R13, R22, RZ, P0, P1 ;  /* 0x000000160d0b7210 */ /* 0x000fc600007e24ff */
[C---:B------:R-:W-:Y:S02]  /*03e0*/  IMAD.WIDE R8, R15.reuse, 0x4, R8 ;  /* 0x000000040f087825 */ /* 0x040fe400078e0208 */
[----:B------:R-:W2:Y:S02]  /*03f0*/  LDG.E.EL R3, desc[UR4][R2.64] ;  /* 0x0000000402037981 */ /* 0x000ea4000c2e1900 */
[C---:B------:R-:W-:Y:S02]  /*0400*/  IMAD.WIDE R6, R15.reuse, 0x4, R6 ;  /* 0x000000040f067825 */ /* 0x040fe400078e0206 */
[----:B------:R-:W3:Y:S02]  /*0410*/  LDG.E.EL R8, desc[UR4][R8.64] ;  /* 0x0000000408087981 */ /* 0x000ee4000c2e1900 */
[----:B------:R-:W-:Y:S02]  /*0420*/  IMAD.WIDE R10, R15, 0x4, R10 ;  /* 0x000000040f0a7825 */ /* 0x000fe400078e020a */
[----:B------:R-:W2:Y:S02]  /*0430*/  LDG.E.EL R6, desc[UR4][R6.64] ;  /* 0x0000000406067981 */ /* 0x000ea4000c2e1900 */
[----:B-1----:R-:W-:-:S02]  /*0440*/  IMAD.WIDE R4, R12, 0x4, R4 ;  /* 0x000000040c047825 */ /* 0x002fc400078e0204 */
[----:B------:R-:W3:Y:S01]  /*0450*/  LDG.E.EL R11, desc[UR4][R10.64] ;  /* 0x000000040a0b7981 */ /* 0x000ee2000c2e1900 */
[----:B------:R-:W1:Y:S03]  /*0460*/  LDC.64 R12, c[0x0][0x238] ;  /* 0x00008e00ff0c7b82 */ /* 0x000e660000000a00 */
[----:B------:R-:W4:Y:S01]  /*0470*/  LDG.E.EL.64 R4, desc[UR4][R4.64] ;  /* 0x0000000404047981 */ /* 0x000f22000c2e1b00 */
[----:B-1----:R-:W-:-:S04]  /*0480*/  IMAD.WIDE R12, R0, 0x4, R12 ;  /* 0x00000004000c7825 */ /* 0x002fc800078e020c */
[----:B--2---:R-:W-:Y:S01]  /*0490*/  FADD R14, -R3, R6 ;  /* 0x00000006030e7221 */ /* 0x004fe20000000100 */
[----:B---3--:R-:W-:-:S03]  /*04a0*/  FADD R15, -R8, R11 ;  /* 0x0000000b080f7221 */ /* 0x008fc60000000100 */
[----:B----4-:R-:W-:Y:S01]  /*04b0*/  FFMA R14, R4, R14, R3 ;  /* 0x0000000e040e7223 */ /* 0x010fe20000000003 */
[----:B------:R-:W-:-:S05]  /*04c0*/  FFMA R15, R5, R15, R8 ;  /* 0x0000000f050f7223 */ /* 0x000fca0000000008 */
[----:B------:R-:W-:Y:S01]  /*04d0*/  STG.E.64 desc[UR4][R12.64], R14 ;  /* 0x0000000e0c007986 */ /* 0x000fe2000c101b04 */
[----:B------:R-:W-:Y:S05]  /*04e0*/  EXIT ;  /* 0x000000000000794d */ /* 0x000fea0003800000 */
.L_x_0:
[----:B------:R-:W-:-:S00]  /*04f0*/  BRA `(.L_x_0) ;  /* 0xfffffffc00fc7947 */ /* 0x000fc0000383ffff */
[----:B------:R-:W-:-:S00]  /*0500*/  NOP ;  /* 0x0000000000007918 */ /* 0x000fc00000000000 */
[----:B------:R-:W-:-:S00]  /*0510*/  NOP ;  /* 0x0000000000007918 */ /* 0x000fc00000000000 */
[----:B------:R-:W-:-:S00]  /*0520*/  NOP ;  /* 0x0000000000007918 */ /* 0x000fc00000000000 */
[----:B------:R-:W-:-:S00]  /*0530*/  NOP ;  /* 0x0000000000007918 */ /* 0x000fc00000000000 */
[----:B------:R-:W-:-:S00]  /*0540*/  NOP ;  /* 0x0000000000007918 */ /* 0x000fc00000000000 */
[----:B------:R-:W-:-:S00]  /*0550*/  NOP ;  /* 0x0000000000007918 */ /* 0x000fc00000000000 */
[----:B------:R-:W-:-:S00]  /*0560*/  NOP ;  /* 0x0000000000007918 */ /* 0x000fc00000000000 */
[----:B------:R-:W-:-:S00]  /*0570*/  NOP ;  /* 0x0000000000007918 */ /* 0x000fc00000000000 */
.L_x_1:


//--------------------- .nv.constant0.triton_poi_fused__unsafe_index_add_mul_sub_63 --------------------------
	.section	.nv.constant0.triton_poi_fused__unsafe_index_add_mul_sub_63,"a",@progbits
	.sectionflags	@""
	.align	4
.nv.constant0.triton_poi_fused__unsafe_index_add_mul_sub_63:
	.zero		580
